//
// Generated by NVIDIA NVVM Compiler
//
// Compiler Build ID: CL-36424714
// Cuda compilation tools, release 13.0, V13.0.88
// Based on NVVM 20.0.0
//

.version 9.0
.target sm_100
.address_size 64

	// .globl	_Z13swiglu_kernelPKfPfi

.visible .entry _Z13swiglu_kernelPKfPfi(
	.param .u64 .ptr .align 1 _Z13swiglu_kernelPKfPfi_param_0,
	.param .u64 .ptr .align 1 _Z13swiglu_kernelPKfPfi_param_1,
	.param .u32 _Z13swiglu_kernelPKfPfi_param_2
)
{
	.reg .pred 	%p<2>;
	.reg .b32 	%r<6>;
	.reg .b32 	%f<8>;
	.reg .b64 	%rd<10>;

	ld.param.u64 	%rd1, [_Z13swiglu_kernelPKfPfi_param_0];
	ld.param.u64 	%rd2, [_Z13swiglu_kernelPKfPfi_param_1];
	ld.param.u32 	%r2, [_Z13swiglu_kernelPKfPfi_param_2];
	mov.u32 	%r3, %ntid.x;
	mov.u32 	%r4, %ctaid.x;
	mov.u32 	%r5, %tid.x;
	mad.lo.s32 	%r1, %r3, %r4, %r5;
	setp.ge.s32 	%p1, %r1, %r2;
	@%p1 bra 	$L__BB0_2;
	cvta.to.global.u64 	%rd3, %rd1;
	cvta.to.global.u64 	%rd4, %rd2;
	mul.wide.s32 	%rd5, %r1, 4;
	add.s64 	%rd6, %rd3, %rd5;
	ld.global.f32 	%f1, [%rd6];
	mul.wide.s32 	%rd7, %r2, 4;
	add.s64 	%rd8, %rd6, %rd7;
	ld.global.f32 	%f2, [%rd8];
	mul.f32 	%f3, %f1, %f2;
	mul.f32 	%f4, %f1, 0fBFB8AA3B;
	ex2.approx.f32 	%f5, %f4;
	add.f32 	%f6, %f5, 0f3F800000;
	div.rn.f32 	%f7, %f3, %f6;
	add.s64 	%rd9, %rd4, %rd5;
	st.global.f32 	[%rd9], %f7;
$L__BB0_2:
	ret;

}


// ===== COMPILED SASS (sm_100) =====

	.target	sm_100

	.elftype	@"ET_EXEC"


//--------------------- .note.nv.tkinfo           --------------------------
	.section	.note.nv.tkinfo,"",@"SHT_NOTE"
	.sectionflags	@"SHF_NOTE_NV_TKINFO"
	.tkinfo
        /*0018*/ 	.word	0x00000002
        /*0030*/ 	.string	""
        /*0030*/ 	.string	"ptxas"
        /*0030*/ 	.string	"Cuda compilation tools, release 13.0, V13.0.88"
        /*0030*/ 	.string	"Build cuda_13.0.r13.0/compiler.36424714_0"
        /*0030*/ 	.string	"-arch sm_100 -m 64 "



//--------------------- .note.nv.cuinfo           --------------------------
	.section	.note.nv.cuinfo,"",@"SHT_NOTE"
	.sectionflags	@"SHF_NOTE_NV_CUINFO"
        /*0018*/ 	.short	0x0002
        /*001a*/ 	.short	0x0064
        /*001c*/ 	.short	0x0082
	.zero		2


//--------------------- .nv.info                  --------------------------
	.section	.nv.info,"",@"SHT_CUDA_INFO"
	.align	4


	//----- nvinfo : EIATTR_REGCOUNT
	.align		4
        /*0000*/ 	.byte	0x04, 0x2f
        /*0002*/ 	.short	(.L_1 - .L_0)
	.align		4
.L_0:
        /*0004*/ 	.word	index@(_Z13swiglu_kernelPKfPfi)
        /*0008*/ 	.word	0x00000010


	//----- nvinfo : EIATTR_FRAME_SIZE
	.align		4
.L_1:
        /*000c*/ 	.byte	0x04, 0x11
        /*000e*/ 	.short	(.L_3 - .L_2)
	.align		4
.L_2:
        /*0010*/ 	.word	index@($__internal_0_$__cuda_sm3x_div_rn_noftz_f32_slowpath)
        /*0014*/ 	.word	0x00000000


	//----- nvinfo : EIATTR_FRAME_SIZE
	.align		4
.L_3:
        /*0018*/ 	.byte	0x04, 0x11
        /*001a*/ 	.short	(.L_5 - .L_4)
	.align		4
.L_4:
        /*001c*/ 	.word	index@(_Z13swiglu_kernelPKfPfi)
        /*0020*/ 	.word	0x00000000


	//----- nvinfo : EIATTR_MIN_STACK_SIZE
	.align		4
.L_5:
        /*0024*/ 	.byte	0x04, 0x12
        /*0026*/ 	.short	(.L_7 - .L_6)
	.align		4
.L_6:
        /*0028*/ 	.word	index@(_Z13swiglu_kernelPKfPfi)
        /*002c*/ 	.word	0x00000000
.L_7:


//--------------------- .nv.compat                --------------------------
	.section	.nv.compat,"",@"SHT_CUDA_COMPAT_INFO"
	.align	4
        /*0000*/ 	.byte	0x02, 0x09, 0x00, 0x00, 0x02, 0x02, 0x01, 0x00, 0x02, 0x05, 0x05, 0x00, 0x03, 0x07, 0x01, 0x01
        /*0010*/ 	.byte	0x02, 0x03, 0x00, 0x00, 0x02, 0x06, 0x01, 0x00, 0x04, 0x0b, 0x08, 0x00, 0x01, 0x00, 0x00, 0x00
        /*0020*/ 	.byte	0x00, 0x00, 0x00, 0x00


//--------------------- .nv.info._Z13swiglu_kernelPKfPfi --------------------------
	.section	.nv.info._Z13swiglu_kernelPKfPfi,"",@"SHT_CUDA_INFO"
	.sectionflags	@""
	.align	4


	//----- nvinfo : EIATTR_CUDA_API_VERSION
	.align		4
        /*0000*/ 	.byte	0x04, 0x37
        /*0002*/ 	.short	(.L_9 - .L_8)
.L_8:
        /*0004*/ 	.word	0x00000082


	//----- nvinfo : EIATTR_KPARAM_INFO
	.align		4
.L_9:
        /*0008*/ 	.byte	0x04, 0x17
        /*000a*/ 	.short	(.L_11 - .L_10)
.L_10:
        /*000c*/ 	.word	0x00000000
        /*0010*/ 	.short	0x0002
        /*0012*/ 	.short	0x0010
        /*0014*/ 	.byte	0x00, 0xf0, 0x11, 0x00


	//----- nvinfo : EIATTR_KPARAM_INFO
	.align		4
.L_11:
        /*0018*/ 	.byte	0x04, 0x17
        /*001a*/ 	.short	(.L_13 - .L_12)
.L_12:
        /*001c*/ 	.word	0x00000000
        /*0020*/ 	.short	0x0001
        /*0022*/ 	.short	0x0008
        /*0024*/ 	.byte	0x00, 0xf5, 0x21, 0x00


	//----- nvinfo : EIATTR_KPARAM_INFO
	.align		4
.L_13:
        /*0028*/ 	.byte	0x04, 0x17
        /*002a*/ 	.short	(.L_15 - .L_14)
.L_14:
        /*002c*/ 	.word	0x00000000
        /*0030*/ 	.short	0x0000
        /*0032*/ 	.short	0x0000
        /*0034*/ 	.byte	0x00, 0xf5, 0x21, 0x00


	//----- nvinfo : EIATTR_SPARSE_MMA_MASK
	.align		4
.L_15:
        /*0038*/ 	.byte	0x03, 0x50
        /*003a*/ 	.short	0x0000


	//----- nvinfo : EIATTR_MAXREG_COUNT
	.align		4
        /*003c*/ 	.byte	0x03, 0x1b
        /*003e*/ 	.short	0x00ff


	//----- nvinfo : EIATTR_MERCURY_ISA_VERSION
	.align		4
        /*0040*/ 	.byte	0x03, 0x5f
        /*0042*/ 	.short	0x0101


	//----- nvinfo : EIATTR_VRC_CTA_INIT_COUNT
	.align		4
        /*0044*/ 	.byte	0x02, 0x4a
	.zero		1
	.zero		1


	//----- nvinfo : EIATTR_EXIT_INSTR_OFFSETS
	.align		4
        /*0048*/ 	.byte	0x04, 0x1c
        /*004a*/ 	.short	(.L_17 - .L_16)


	//   ....[0]....
.L_16:
        /*004c*/ 	.word	0x00000070


	//   ....[1]....
        /*0050*/ 	.word	0x00000250


	//----- nvinfo : EIATTR_CRS_STACK_SIZE
	.align		4
.L_17:
        /*0054*/ 	.byte	0x04, 0x1e
        /*0056*/ 	.short	(.L_19 - .L_18)
.L_18:
        /*0058*/ 	.word	0x00000000


	//----- nvinfo : EIATTR_CBANK_PARAM_SIZE
	.align		4
.L_19:
        /*005c*/ 	.byte	0x03, 0x19
        /*005e*/ 	.short	0x0014


	//----- nvinfo : EIATTR_PARAM_CBANK
	.align		4
        /*0060*/ 	.byte	0x04, 0x0a
        /*0062*/ 	.short	(.L_21 - .L_20)
	.align		4
.L_20:
        /*0064*/ 	.word	index@(.nv.constant0._Z13swiglu_kernelPKfPfi)
        /*0068*/ 	.short	0x0380
        /*006a*/ 	.short	0x0014


	//----- nvinfo : EIATTR_SW_WAR
	.align		4
.L_21:
        /*006c*/ 	.byte	0x04, 0x36
        /*006e*/ 	.short	(.L_23 - .L_22)
.L_22:
        /*0070*/ 	.word	0x00000008
.L_23:


//--------------------- .nv.callgraph             --------------------------
	.section	.nv.callgraph,"",@"SHT_CUDA_CALLGRAPH"
	.align	4
	.sectionentsize	8
	.align		4
        /*0000*/ 	.word	0x00000000
	.align		4
        /*0004*/ 	.word	0xffffffff
	.align		4
        /*0008*/ 	.word	0x00000000
	.align		4
        /*000c*/ 	.word	0xfffffffe
	.align		4
        /*0010*/ 	.word	0x00000000
	.align		4
        /*0014*/ 	.word	0xfffffffd
	.align		4
        /*0018*/ 	.word	0x00000000
	.align		4
        /*001c*/ 	.word	0xfffffffc


//--------------------- .text._Z13swiglu_kernelPKfPfi --------------------------
	.section	.text._Z13swiglu_kernelPKfPfi,"ax",@progbits
	.align	128
        .global         _Z13swiglu_kernelPKfPfi
        .type           _Z13swiglu_kernelPKfPfi,@function
        .size           _Z13swiglu_kernelPKfPfi,(.L_x_14 - _Z13swiglu_kernelPKfPfi)
        .other          _Z13swiglu_kernelPKfPfi,@"STO_CUDA_ENTRY STV_DEFAULT"
_Z13swiglu_kernelPKfPfi:
.text._Z13swiglu_kernelPKfPfi:
[----:B------:R-:W-:Y:S01]  /*0000*/  LDC R1, c[0x0][0x37c] ;  /* 0x0000df00ff017b82 */ /* 0x000fe20000000800 */
[----:B------:R-:W0:Y:S07]  /*0010*/  S2R R2, SR_CTAID.X ;  /* 0x0000000000027919 */ /* 0x000e2e0000002500 */
[----:B------:R-:W1:Y:S01]  /*0020*/  LDC R7, c[0x0][0x390] ;  /* 0x0000e400ff077b82 */ /* 0x000e620000000800 */
[----:B------:R-:W0:Y:S01]  /*0030*/  LDCU UR4, c[0x0][0x360] ;  /* 0x00006c00ff0477ac */ /* 0x000e220008000800 */
[----:B------:R-:W0:Y:S02]  /*0040*/  S2R R3, SR_TID.X ;  /* 0x0000000000037919 */ /* 0x000e240000002100 */
[----:B0-----:R-:W-:-:S05]  /*0050*/  IMAD R2, R2, UR4, R3 ;  /* 0x0000000402027c24 */ /* 0x001fca000f8e0203 */
[----:B-1----:R-:W-:-:S13]  /*0060*/  ISETP.GE.AND P0, PT, R2, R7, PT ;  /* 0x000000070200720c */ /* 0x002fda0003f06270 */
[----:B------:R-:W-:Y:S05]  /*0070*/  @P0 EXIT ;  /* 0x000000000000094d */ /* 0x000fea0003800000 */
[----:B------:R-:W0:Y:S01]  /*0080*/  LDC.64 R4, c[0x0][0x380] ;  /* 0x0000e000ff047b82 */ /* 0x000e220000000a00 */
[----:B------:R-:W1:Y:S01]  /*0090*/  LDCU.64 UR4, c[0x0][0x358] ;  /* 0x00006b00ff0477ac */ /* 0x000e620008000a00 */
[----:B0-----:R-:W-:-:S05]  /*00a0*/  IMAD.WIDE R4, R2, 0x4, R4 ;  /* 0x0000000402047825 */ /* 0x001fca00078e0204 */
[----:B-1----:R-:W2:Y:S01]  /*00b0*/  LDG.E R0, desc[UR4][R4.64] ;  /* 0x0000000404007981 */ /* 0x002ea2000c1e1900 */
[----:B------:R-:W-:-:S06]  /*00c0*/  IMAD.WIDE R6, R7, 0x4, R4 ;  /* 0x0000000407067825 */ /* 0x000fcc00078e0204 */
[----:B------:R-:W3:Y:S01]  /*00d0*/  LDG.E R7, desc[UR4][R6.64] ;  /* 0x0000000406077981 */ /* 0x000ee2000c1e1900 */
[----:B------:R-:W-:Y:S01]  /*00e0*/  BSSY.RECONVERGENT B0, `(.L_x_0) ;  /* 0x0000013000007945 */ /* 0x000fe20003800200 */
[----:B--2---:R-:W-:-:S05]  /*00f0*/  FMUL R3, R0, -1.4426950216293334961 ;  /* 0xbfb8aa3b00037820 */ /* 0x004fca0000400000 */
[----:B------:R-:W-:Y:S01]  /*0100*/  FSETP.GEU.AND P0, PT, R3, -126, PT ;  /* 0xc2fc00000300780b */ /* 0x000fe20003f0e000 */
[----:B---3--:R-:W-:-:S12]  /*0110*/  FMUL R0, R0, R7 ;  /* 0x0000000700007220 */ /* 0x008fd80000400000 */
[----:B------:R-:W-:-:S04]  /*0120*/  @!P0 FMUL R3, R3, 0.5 ;  /* 0x3f00000003038820 */ /* 0x000fc80000400000 */
[----:B------:R-:W0:Y:S02]  /*0130*/  MUFU.EX2 R8, R3 ;  /* 0x0000000300087308 */ /* 0x000e240000000800 */
[----:B0-----:R-:W-:-:S04]  /*0140*/  @!P0 FMUL R8, R8, R8 ;  /* 0x0000000808088220 */ /* 0x001fc80000400000 */
[----:B------:R-:W-:-:S04]  /*0150*/  FADD R3, R8, 1 ;  /* 0x3f80000008037421 */ /* 0x000fc80000000000 */
[----:B------:R-:W0:Y:S08]  /*0160*/  MUFU.RCP R8, R3 ;  /* 0x0000000300087308 */ /* 0x000e300000001000 */
[----:B------:R-:W1:Y:S01]  /*0170*/  FCHK P0, R0, R3 ;  /* 0x0000000300007302 */ /* 0x000e620000000000 */
[----:B0-----:R-:W-:-:S04]  /*0180*/  FFMA R9, -R3, R8, 1 ;  /* 0x3f80000003097423 */ /* 0x001fc80000000108 */
[----:B------:R-:W-:-:S04]  /*0190*/  FFMA R9, R8, R9, R8 ;  /* 0x0000000908097223 */ /* 0x000fc80000000008 */
[----:B------:R-:W-:-:S04]  /*01a0*/  FFMA R4, R0, R9, RZ ;  /* 0x0000000900047223 */ /* 0x000fc800000000ff */
[----:B------:R-:W-:-:S04]  /*01b0*/  FFMA R5, -R3, R4, R0 ;  /* 0x0000000403057223 */ /* 0x000fc80000000100 */
[----:B------:R-:W-:Y:S01]  /*01c0*/  FFMA R9, R9, R5, R4 ;  /* 0x0000000509097223 */ /* 0x000fe20000000004 */
[----:B-1----:R-:W-:Y:S06]  /*01d0*/  @!P0 BRA `(.L_x_1) ;  /* 0x00000000000c8947 */ /* 0x002fec0003800000 */
[----:B------:R-:W-:-:S07]  /*01e0*/  MOV R4, 0x200 ;  /* 0x0000020000047802 */ /* 0x000fce0000000f00 */
[----:B------:R-:W-:Y:S05]  /*01f0*/  CALL.REL.NOINC `($__internal_0_$__cuda_sm3x_div_rn_noftz_f32_slowpath) ;  /* 0x0000000000187944 */ /* 0x000fea0003c00000 */
[----:B------:R-:W-:-:S07]  /*0200*/  IMAD.MOV.U32 R9, RZ, RZ, R0 ;  /* 0x000000ffff097224 */ /* 0x000fce00078e0000 */
.L_x_1:
[----:B------:R-:W-:Y:S05]  /*0210*/  BSYNC.RECONVERGENT B0 ;  /* 0x0000000000007941 */ /* 0x000fea0003800200 */
.L_x_0:
[----:B------:R-:W0:Y:S02]  /*0220*/  LDC.64 R4, c[0x0][0x388] ;  /* 0x0000e200ff047b82 */ /* 0x000e240000000a00 */
[----:B0-----:R-:W-:-:S05]  /*0230*/  IMAD.WIDE R2, R2, 0x4, R4 ;  /* 0x0000000402027825 */ /* 0x001fca00078e0204 */
[----:B------:R-:W-:Y:S01]  /*0240*/  STG.E desc[UR4][R2.64], R9 ;  /* 0x0000000902007986 */ /* 0x000fe2000c101904 */
[----:B------:R-:W-:Y:S05]  /*0250*/  EXIT ;  /* 0x000000000000794d */ /* 0x000fea0003800000 */
        .weak           $__internal_0_$__cuda_sm3x_div_rn_noftz_f32_slowpath
        .type           $__internal_0_$__cuda_sm3x_div_rn_noftz_f32_slowpath,@function
        .size           $__internal_0_$__cuda_sm3x_div_rn_noftz_f32_slowpath,(.L_x_14 - $__internal_0_$__cuda_sm3x_div_rn_noftz_f32_slowpath)
$__internal_0_$__cuda_sm3x_div_rn_noftz_f32_slowpath:
[--C-:B------:R-:W-:Y:S01]  /*0260*/  SHF.R.U32.HI R6, RZ, 0x17, R3.reuse ;  /* 0x00000017ff067819 */ /* 0x100fe20000011603 */
[----:B------:R-:W-:Y:S01]  /*0270*/  BSSY.RECONVERGENT B1, `(.L_x_2) ;  /* 0x0000064000017945 */ /* 0x000fe20003800200 */
[--C-:B------:R-:W-:Y:S01]  /*0280*/  SHF.R.U32.HI R5, RZ, 0x17, R0.reuse ;  /* 0x00000017ff057819 */ /* 0x100fe20000011600 */
[----:B------:R-:W-:Y:S01]  /*0290*/  IMAD.MOV.U32 R7, RZ, RZ, R0 ;  /* 0x000000ffff077224 */ /* 0x000fe200078e0000 */
[----:B------:R-:W-:Y:S01]  /*02a0*/  LOP3.LUT R6, R6, 0xff, RZ, 0xc0, !PT ;  /* 0x000000ff06067812 */ /* 0x000fe200078ec0ff */
[----:B------:R-:W-:Y:S01]  /*02b0*/  IMAD.MOV.U32 R8, RZ, RZ, R3 ;  /* 0x000000ffff087224 */ /* 0x000fe200078e0003 */
[----:B------:R-:W-:-:S03]  /*02c0*/  LOP3.LUT R5, R5, 0xff, RZ, 0xc0, !PT ;  /* 0x000000ff05057812 */ /* 0x000fc600078ec0ff */
[----:B------:R-:W-:Y:S02]  /*02d0*/  VIADD R11, R6, 0xffffffff ;  /* 0xffffffff060b7836 */ /* 0x000fe40000000000 */
[----:B------:R-:W-:-:S03]  /*02e0*/  VIADD R10, R5, 0xffffffff ;  /* 0xffffffff050a7836 */ /* 0x000fc60000000000 */
[----:B------:R-:W-:-:S04]  /*02f0*/  ISETP.GT.U32.AND P0, PT, R11, 0xfd, PT ;  /* 0x000000fd0b00780c */ /* 0x000fc80003f04070 */
[----:B------:R-:W-:-:S13]  /*0300*/  ISETP.GT.U32.OR P0, PT, R10, 0xfd, P0 ;  /* 0x000000fd0a00780c */ /* 0x000fda0000704470 */
[----:B------:R-:W-:Y:S01]  /*0310*/  @!P0 IMAD.MOV.U32 R9, RZ, RZ, RZ ;  /* 0x000000ffff098224 */ /* 0x000fe200078e00ff */
[----:B------:R-:W-:Y:S06]  /*0320*/  @!P0 BRA `(.L_x_3) ;  /* 0x00000000005c8947 */ /* 0x000fec0003800000 */
[----:B------:R-:W-:Y:S02]  /*0330*/  FSETP.GTU.FTZ.AND P0, PT, |R0|, +INF , PT ;  /* 0x7f8000000000780b */ /* 0x000fe40003f1c200 */
[----:B------:R-:W-:-:S04]  /*0340*/  FSETP.GTU.FTZ.AND P1, PT, |R3|, +INF , PT ;  /* 0x7f8000000300780b */ /* 0x000fc80003f3c200 */
[----:B------:R-:W-:-:S13]  /*0350*/  PLOP3.LUT P0, PT, P0, P1, PT, 0xf8, 0x8f ;  /* 0x00000000008f781c */ /* 0x000fda0000703f70 */
[----:B------:R-:W-:Y:S05]  /*0360*/  @P0 BRA `(.L_x_4) ;  /* 0x00000004004c0947 */ /* 0x000fea0003800000 */
[----:B------:R-:W-:-:S13]  /*0370*/  LOP3.LUT P0, RZ, R8, 0x7fffffff, R7, 0xc8, !PT ;  /* 0x7fffffff08ff7812 */ /* 0x000fda000780c807 */
[----:B------:R-:W-:Y:S05]  /*0380*/  @!P0 BRA `(.L_x_5) ;  /* 0x00000004003c8947 */ /* 0x000fea0003800000 */
[C---:B------:R-:W-:Y:S02]  /*0390*/  FSETP.NEU.FTZ.AND P2, PT, |R0|.reuse, +INF , PT ;  /* 0x7f8000000000780b */ /* 0x040fe40003f5d200 */
[----:B------:R-:W-:Y:S02]  /*03a0*/  FSETP.NEU.FTZ.AND P1, PT, |R3|, +INF , PT ;  /* 0x7f8000000300780b */ /* 0x000fe40003f3d200 */
[----:B------:R-:W-:-:S11]  /*03b0*/  FSETP.NEU.FTZ.AND P0, PT, |R0|, +INF , PT ;  /* 0x7f8000000000780b */ /* 0x000fd60003f1d200 */
[----:B------:R-:W-:Y:S05]  /*03c0*/  @!P1 BRA !P2, `(.L_x_5) ;  /* 0x00000004002c9947 */ /* 0x000fea0005000000 */
[----:B------:R-:W-:-:S04]  /*03d0*/  LOP3.LUT P2, RZ, R7, 0x7fffffff, RZ, 0xc0, !PT ;  /* 0x7fffffff07ff7812 */ /* 0x000fc8000784c0ff */
[----:B------:R-:W-:-:S13]  /*03e0*/  PLOP3.LUT P1, PT, P1, P2, PT, 0x2f, 0xf2 ;  /* 0x0000000000f2781c */ /* 0x000fda0000f24577 */
[----:B------:R-:W-:Y:S05]  /*03f0*/  @P1 BRA `(.L_x_6) ;  /* 0x0000000400181947 */ /* 0x000fea0003800000 */
[----:B------:R-:W-:-:S04]  /*0400*/  LOP3.LUT P1, RZ, R8, 0x7fffffff, RZ, 0xc0, !PT ;  /* 0x7fffffff08ff7812 */ /* 0x000fc8000782c0ff */
[----:B------:R-:W-:-:S13]  /*0410*/  PLOP3.LUT P0, PT, P0, P1, PT, 0x2f, 0xf2 ;  /* 0x0000000000f2781c */ /* 0x000fda0000702577 */
[----:B------:R-:W-:Y:S05]  /*0420*/  @P0 BRA `(.L_x_7) ;  /* 0x0000000400000947 */ /* 0x000fea0003800000 */
[----:B------:R-:W-:Y:S02]  /*0430*/  ISETP.GE.AND P0, PT, R10, RZ, PT ;  /* 0x000000ff0a00720c */ /* 0x000fe40003f06270 */
[----:B------:R-:W-:-:S11]  /*0440*/  ISETP.GE.AND P1, PT, R11, RZ, PT ;  /* 0x000000ff0b00720c */ /* 0x000fd60003f26270 */
[----:B------:R-:W-:Y:S02]  /*0450*/  @P0 IMAD.MOV.U32 R9, RZ, RZ, RZ ;  /* 0x000000ffff090224 */ /* 0x000fe400078e00ff */
[----:B------:R-:W-:Y:S01]  /*0460*/  @!P0 FFMA R7, R0, 1.84467440737095516160e+19, RZ ;  /* 0x5f80000000078823 */ /* 0x000fe200000000ff */
[----:B------:R-:W-:Y:S02]  /*0470*/  @!P0 IMAD.MOV.U32 R9, RZ, RZ, -0x40 ;  /* 0xffffffc0ff098424 */ /* 0x000fe400078e00ff */
[----:B------:R-:W-:Y:S02]  /*0480*/  @!P1 FFMA R8, R3, 1.84467440737095516160e+19, RZ ;  /* 0x5f80000003089823 */ /* 0x000fe400000000ff */
[----:B------:R-:W-:-:S07]  /*0490*/  @!P1 VIADD R9, R9, 0x40 ;  /* 0x0000004009099836 */ /* 0x000fce0000000000 */
.L_x_3:
[----:B------:R-:W-:Y:S01]  /*04a0*/  LEA R3, R6, 0xc0800000, 0x17 ;  /* 0xc080000006037811 */ /* 0x000fe200078eb8ff */
[----:B------:R-:W-:Y:S01]  /*04b0*/  VIADD R5, R5, 0xffffff81 ;  /* 0xffffff8105057836 */ /* 0x000fe20000000000 */
[----:B------:R-:W-:Y:S03]  /*04c0*/  BSSY.RECONVERGENT B2, `(.L_x_8) ;  /* 0x0000035000027945 */ /* 0x000fe60003800200 */
[----:B------:R-:W-:Y:S01]  /*04d0*/  IMAD.IADD R3, R8, 0x1, -R3 ;  /* 0x0000000108037824 */ /* 0x000fe200078e0a03 */
[C---:B------:R-:W-:Y:S01]  /*04e0*/  IADD3 R6, PT, PT, R5.reuse, 0x7f, -R6 ;  /* 0x0000007f05067810 */ /* 0x040fe20007ffe806 */
[----:B------:R-:W-:Y:S02]  /*04f0*/  IMAD R0, R5, -0x800000, R7 ;  /* 0xff80000005007824 */ /* 0x000fe400078e0207 */
[----:B------:R-:W0:Y:S01]  /*0500*/  MUFU.RCP R8, R3 ;  /* 0x0000000300087308 */ /* 0x000e220000001000 */
[----:B------:R-:W-:Y:S01]  /*0510*/  FADD.FTZ R11, -R3, -RZ ;  /* 0x800000ff030b7221 */ /* 0x000fe20000010100 */
[----:B------:R-:W-:-:S03]  /*0520*/  IMAD.IADD R6, R6, 0x1, R9 ;  /* 0x0000000106067824 */ /* 0x000fc600078e0209 */
[----:B0-----:R-:W-:-:S04]  /*0530*/  FFMA R13, R8, R11, 1 ;  /* 0x3f800000080d7423 */ /* 0x001fc8000000000b */
[----:B------:R-:W-:-:S04]  /*0540*/  FFMA R10, R8, R13, R8 ;  /* 0x0000000d080a7223 */ /* 0x000fc80000000008 */
[----:B------:R-:W-:-:S04]  /*0550*/  FFMA R7, R0, R10, RZ ;  /* 0x0000000a00077223 */ /* 0x000fc800000000ff */
[----:B------:R-:W-:-:S04]  /*0560*/  FFMA R8, R11, R7, R0 ;  /* 0x000000070b087223 */ /* 0x000fc80000000000 */
[----:B------:R-:W-:-:S04]  /*0570*/  FFMA R7, R10, R8, R7 ;  /* 0x000000080a077223 */ /* 0x000fc80000000007 */
[----:B------:R-:W-:-:S04]  /*0580*/  FFMA R8, R11, R7, R0 ;  /* 0x000000070b087223 */ /* 0x000fc80000000000 */
[----:B------:R-:W-:-:S05]  /*0590*/  FFMA R0, R10, R8, R7 ;  /* 0x000000080a007223 */ /* 0x000fca0000000007 */
[----:B------:R-:W-:-:S04]  /*05a0*/  SHF.R.U32.HI R3, RZ, 0x17, R0 ;  /* 0x00000017ff037819 */ /* 0x000fc80000011600 */
[----:B------:R-:W-:-:S05]  /*05b0*/  LOP3.LUT R3, R3, 0xff, RZ, 0xc0, !PT ;  /* 0x000000ff03037812 */ /* 0x000fca00078ec0ff */
[----:B------:R-:W-:-:S04]  /*05c0*/  IMAD.IADD R9, R3, 0x1, R6 ;  /* 0x0000000103097824 */ /* 0x000fc800078e0206 */
[----:B------:R-:W-:-:S05]  /*05d0*/  VIADD R3, R9, 0xffffffff ;  /* 0xffffffff09037836 */ /* 0x000fca0000000000 */
[----:B------:R-:W-:-:S13]  /*05e0*/  ISETP.GE.U32.AND P0, PT, R3, 0xfe, PT ;  /* 0x000000fe0300780c */ /* 0x000fda0003f06070 */
[----:B------:R-:W-:Y:S05]  /*05f0*/  @!P0 BRA `(.L_x_9) ;  /* 0x0000000000808947 */ /* 0x000fea0003800000 */
[----:B------:R-:W-:-:S13]  /*0600*/  ISETP.GT.AND P0, PT, R9, 0xfe, PT ;  /* 0x000000fe0900780c */ /* 0x000fda0003f04270 */
[----:B------:R-:W-:Y:S05]  /*0610*/  @P0 BRA `(.L_x_10) ;  /* 0x00000000006c0947 */ /* 0x000fea0003800000 */
[----:B------:R-:W-:-:S13]  /*0620*/  ISETP.GE.AND P0, PT, R9, 0x1, PT ;  /* 0x000000010900780c */ /* 0x000fda0003f06270 */
[----:B------:R-:W-:Y:S05]  /*0630*/  @P0 BRA `(.L_x_11) ;  /* 0x0000000000740947 */ /* 0x000fea0003800000 */
[----:B------:R-:W-:Y:S02]  /*0640*/  ISETP.GE.AND P0, PT, R9, -0x18, PT ;  /* 0xffffffe80900780c */ /* 0x000fe40003f06270 */
[----:B------:R-:W-:-:S11]  /*0650*/  LOP3.LUT R0, R0, 0x80000000, RZ, 0xc0, !PT ;  /* 0x8000000000007812 */ /* 0x000fd600078ec0ff */
[----:B------:R-:W-:Y:S05]  /*0660*/  @!P0 BRA `(.L_x_11) ;  /* 0x0000000000688947 */ /* 0x000fea0003800000 */
[CCC-:B------:R-:W-:Y:S01]  /*0670*/  FFMA.RZ R3, R10.reuse, R8.reuse, R7.reuse ;  /* 0x000000080a037223 */ /* 0x1c0fe2000000c007 */
[CCC-:B------:R-:W-:Y:S01]  /*0680*/  FFMA.RM R6, R10.reuse, R8.reuse, R7.reuse ;  /* 0x000000080a067223 */ /* 0x1c0fe20000004007 */
[C---:B------:R-:W-:Y:S02]  /*0690*/  ISETP.NE.AND P2, PT, R9.reuse, RZ, PT ;  /* 0x000000ff0900720c */ /* 0x040fe40003f45270 */
[----:B------:R-:W-:Y:S02]  /*06a0*/  ISETP.NE.AND P1, PT, R9, RZ, PT ;  /* 0x000000ff0900720c */ /* 0x000fe40003f25270 */
[----:B------:R-:W-:Y:S01]  /*06b0*/  LOP3.LUT R5, R3, 0x7fffff, RZ, 0xc0, !PT ;  /* 0x007fffff03057812 */ /* 0x000fe200078ec0ff */
[----:B------:R-:W-:Y:S01]  /*06c0*/  FFMA.RP R3, R10, R8, R7 ;  /* 0x000000080a037223 */ /* 0x000fe20000008007 */
[----:B------:R-:W-:Y:S02]  /*06d0*/  VIADD R8, R9, 0x20 ;  /* 0x0000002009087836 */ /* 0x000fe40000000000 */
[----:B------:R-:W-:Y:S01]  /*06e0*/  LOP3.LUT R5, R5, 0x800000, RZ, 0xfc, !PT ;  /* 0x0080000005057812 */ /* 0x000fe200078efcff */
[----:B------:R-:W-:Y:S01]  /*06f0*/  IMAD.MOV R7, RZ, RZ, -R9 ;  /* 0x000000ffff077224 */ /* 0x000fe200078e0a09 */
[----:B------:R-:W-:-:S02]  /*0700*/  FSETP.NEU.FTZ.AND P0, PT, R3, R6, PT ;  /* 0x000000060300720b */ /* 0x000fc40003f1d000 */
[----:B------:R-:W-:Y:S02]  /*0710*/  SHF.L.U32 R8, R5, R8, RZ ;  /* 0x0000000805087219 */ /* 0x000fe400000006ff */
[----:B------:R-:W-:Y:S02]  /*0720*/  SEL R6, R7, RZ, P2 ;  /* 0x000000ff07067207 */ /* 0x000fe40001000000 */
[----:B------:R-:W-:Y:S02]  /*0730*/  ISETP.NE.AND P1, PT, R8, RZ, P1 ;  /* 0x000000ff0800720c */ /* 0x000fe40000f25270 */
[----:B------:R-:W-:Y:S02]  /*0740*/  SHF.R.U32.HI R6, RZ, R6, R5 ;  /* 0x00000006ff067219 */ /* 0x000fe40000011605 */
[----:B------:R-:W-:Y:S02]  /*0750*/  PLOP3.LUT P0, PT, P0, P1, PT, 0xf8, 0x8f ;  /* 0x00000000008f781c */ /* 0x000fe40000703f70 */
[----:B------:R-:W-:-:S02]  /*0760*/  SHF.R.U32.HI R8, RZ, 0x1, R6 ;  /* 0x00000001ff087819 */ /* 0x000fc40000011606 */
[----:B------:R-:W-:-:S04]  /*0770*/  SEL R3, RZ, 0x1, !P0 ;  /* 0x00000001ff037807 */ /* 0x000fc80004000000 */
[----:B------:R-:W-:-:S04]  /*0780*/  LOP3.LUT R3, R3, 0x1, R8, 0xf8, !PT ;  /* 0x0000000103037812 */ /* 0x000fc800078ef808 */
[----:B------:R-:W-:-:S05]  /*0790*/  LOP3.LUT R3, R3, R6, RZ, 0xc0, !PT ;  /* 0x0000000603037212 */ /* 0x000fca00078ec0ff */
[----:B------:R-:W-:-:S05]  /*07a0*/  IMAD.IADD R3, R8, 0x1, R3 ;  /* 0x0000000108037824 */ /* 0x000fca00078e0203 */
[----:B------:R-:W-:Y:S01]  /*07b0*/  LOP3.LUT R0, R3, R0, RZ, 0xfc, !PT ;  /* 0x0000000003007212 */ /* 0x000fe200078efcff */
[----:B------:R-:W-:Y:S06]  /*07c0*/  BRA `(.L_x_11) ;  /* 0x0000000000107947 */ /* 0x000fec0003800000 */
.L_x_10:
[----:B------:R-:W-:-:S04]  /*07d0*/  LOP3.LUT R0, R0, 0x80000000, RZ, 0xc0, !PT ;  /* 0x8000000000007812 */ /* 0x000fc800078ec0ff */
[----:B------:R-:W-:Y:S01]  /*07e0*/  LOP3.LUT R0, R0, 0x7f800000, RZ, 0xfc, !PT ;  /* 0x7f80000000007812 */ /* 0x000fe200078efcff */
[----:B------:R-:W-:Y:S06]  /*07f0*/  BRA `(.L_x_11) ;  /* 0x0000000000047947 */ /* 0x000fec0003800000 */
.L_x_9:
[----:B------:R-:W-:-:S07]  /*0800*/  IMAD R0, R6, 0x800000, R0 ;  /* 0x0080000006007824 */ /* 0x000fce00078e0200 */
.L_x_11:
[----:B------:R-:W-:Y:S05]  /*0810*/  BSYNC.RECONVERGENT B2 ;  /* 0x0000000000027941 */ /* 0x000fea0003800200 */
.L_x_8:
[----:B------:R-:W-:Y:S05]  /*0820*/  BRA `(.L_x_12) ;  /* 0x0000000000207947 */ /* 0x000fea0003800000 */
.L_x_7:
[----:B------:R-:W-:-:S04]  /*0830*/  LOP3.LUT R0, R8, 0x80000000, R7, 0x48, !PT ;  /* 0x8000000008007812 */ /* 0x000fc800078e4807 */
[----:B------:R-:W-:Y:S01]  /*0840*/  LOP3.LUT R0, R0, 0x7f800000, RZ, 0xfc, !PT ;  /* 0x7f80000000007812 */ /* 0x000fe200078efcff */
[----:B------:R-:W-:Y:S06]  /*0850*/  BRA `(.L_x_12) ;  /* 0x0000000000147947 */ /* 0x000fec0003800000 */
.L_x_6:
[----:B------:R-:W-:Y:S01]  /*0860*/  LOP3.LUT R0, R8, 0x80000000, R7, 0x48, !PT ;  /* 0x8000000008007812 */ /* 0x000fe200078e4807 */
[----:B------:R-:W-:Y:S06]  /*0870*/  BRA `(.L_x_12) ;  /* 0x00000000000c7947 */ /* 0x000fec0003800000 */
.L_x_5:
[----:B------:R-:W0:Y:S01]  /*0880*/  MUFU.RSQ R0, -QNAN ;  /* 0xffc0000000007908 */ /* 0x000e220000001400 */
[----:B------:R-:W-:Y:S05]  /*0890*/  BRA `(.L_x_12) ;  /* 0x0000000000047947 */ /* 0x000fea0003800000 */
.L_x_4:
[----:B------:R-:W-:-:S07]  /*08a0*/  FADD.FTZ R0, R0, R3 ;  /* 0x0000000300007221 */ /* 0x000fce0000010000 */
.L_x_12:
[----:B------:R-:W-:Y:S05]  /*08b0*/  BSYNC.RECONVERGENT B1 ;  /* 0x0000000000017941 */ /* 0x000fea0003800200 */
.L_x_2:
[----:B------:R-:W-:-:S04]  /*08c0*/  IMAD.MOV.U32 R5, RZ, RZ, 0x0 ;  /* 0x00000000ff057424 */ /* 0x000fc800078e00ff */
[----:B0-----:R-:W-:Y:S05]  /*08d0*/  RET.REL.NODEC R4 `(_Z13swiglu_kernelPKfPfi) ;  /* 0xfffffff404c87950 */ /* 0x001fea0003c3ffff */
.L_x_13:
[----:B------:R-:W-:-:S00]  /*08e0*/  BRA `(.L_x_13) ;  /* 0xfffffffc00fc7947 */ /* 0x000fc0000383ffff */
[----:B------:R-:W-:-:S00]  /*08f0*/  NOP ;  /* 0x0000000000007918 */ /* 0x000fc00000000000 */
        /* <DEDUP_REMOVED lines=8> */
.L_x_14:


//--------------------- .nv.shared.reserved.0     --------------------------
	.section	.nv.shared.reserved.0,"aw",@nobits
	.weak		__nv_reservedSMEM_offset_0_alias
	.size		__nv_reservedSMEM_offset_0_alias, 0, 64
	.other		__nv_reservedSMEM_offset_0_alias,@"STO_CUDA_RESERVED_SHARED STV_DEFAULT"
__nv_reservedSMEM_offset_0_alias:
	.zero		0
	.zero		64


//--------------------- .nv.constant0._Z13swiglu_kernelPKfPfi --------------------------
	.section	.nv.constant0._Z13swiglu_kernelPKfPfi,"a",@progbits
	.sectionflags	@""
	.align	4
.nv.constant0._Z13swiglu_kernelPKfPfi:
	.zero		916


//--------------------- SYMBOLS --------------------------

	.type		.nv.reservedSmem.offset0,@object
	.size		.nv.reservedSmem.offset0,0x4
